//
// Generated by NVIDIA NVVM Compiler
//
// Compiler Build ID: CL-36424714
// Cuda compilation tools, release 13.0, V13.0.88
// Based on NVVM 20.0.0
//

.version 9.0
.target sm_100
.address_size 64

	// .globl	_Z5do_itPiS_S_S_i

.visible .entry _Z5do_itPiS_S_S_i(
	.param .u64 .ptr .align 1 _Z5do_itPiS_S_S_i_param_0,
	.param .u64 .ptr .align 1 _Z5do_itPiS_S_S_i_param_1,
	.param .u64 .ptr .align 1 _Z5do_itPiS_S_S_i_param_2,
	.param .u64 .ptr .align 1 _Z5do_itPiS_S_S_i_param_3,
	.param .u32 _Z5do_itPiS_S_S_i_param_4
)
{
	.reg .pred 	%p<2>;
	.reg .b32 	%r<10>;
	.reg .b64 	%rd<15>;

	ld.param.u64 	%rd1, [_Z5do_itPiS_S_S_i_param_0];
	ld.param.u64 	%rd2, [_Z5do_itPiS_S_S_i_param_1];
	ld.param.u64 	%rd3, [_Z5do_itPiS_S_S_i_param_2];
	ld.param.u64 	%rd4, [_Z5do_itPiS_S_S_i_param_3];
	ld.param.u32 	%r2, [_Z5do_itPiS_S_S_i_param_4];
	mov.u32 	%r3, %ctaid.x;
	mov.u32 	%r4, %ntid.x;
	mov.u32 	%r5, %tid.x;
	mad.lo.s32 	%r1, %r3, %r4, %r5;
	setp.ge.s32 	%p1, %r1, %r2;
	@%p1 bra 	$L__BB0_2;
	cvta.to.global.u64 	%rd5, %rd4;
	cvta.to.global.u64 	%rd6, %rd1;
	cvta.to.global.u64 	%rd7, %rd2;
	cvta.to.global.u64 	%rd8, %rd3;
	mul.wide.s32 	%rd9, %r1, 4;
	add.s64 	%rd10, %rd5, %rd9;
	ld.global.u32 	%r6, [%rd10];
	mul.wide.s32 	%rd11, %r6, 4;
	add.s64 	%rd12, %rd6, %rd11;
	ld.global.u32 	%r7, [%rd12];
	add.s64 	%rd13, %rd7, %rd11;
	ld.global.u32 	%r8, [%rd13];
	add.s32 	%r9, %r8, %r7;
	add.s64 	%rd14, %rd8, %rd9;
	st.global.u32 	[%rd14], %r9;
$L__BB0_2:
	ret;

}


// ===== COMPILED SASS (sm_100) =====

	.target	sm_100

	.elftype	@"ET_EXEC"


//--------------------- .note.nv.tkinfo           --------------------------
	.section	.note.nv.tkinfo,"",@"SHT_NOTE"
	.sectionflags	@"SHF_NOTE_NV_TKINFO"
	.tkinfo
        /*0018*/ 	.word	0x00000002
        /*0030*/ 	.string	""
        /*0030*/ 	.string	"ptxas"
        /*0030*/ 	.string	"Cuda compilation tools, release 13.0, V13.0.88"
        /*0030*/ 	.string	"Build cuda_13.0.r13.0/compiler.36424714_0"
        /*0030*/ 	.string	"-arch sm_100 -m 64 "



//--------------------- .note.nv.cuinfo           --------------------------
	.section	.note.nv.cuinfo,"",@"SHT_NOTE"
	.sectionflags	@"SHF_NOTE_NV_CUINFO"
        /*0018*/ 	.short	0x0002
        /*001a*/ 	.short	0x0064
        /*001c*/ 	.short	0x0082
	.zero		2


//--------------------- .nv.info                  --------------------------
	.section	.nv.info,"",@"SHT_CUDA_INFO"
	.align	4


	//----- nvinfo : EIATTR_REGCOUNT
	.align		4
        /*0000*/ 	.byte	0x04, 0x2f
        /*0002*/ 	.short	(.L_1 - .L_0)
	.align		4
.L_0:
        /*0004*/ 	.word	index@(_Z5do_itPiS_S_S_i)
        /*0008*/ 	.word	0x0000000e


	//----- nvinfo : EIATTR_FRAME_SIZE
	.align		4
.L_1:
        /*000c*/ 	.byte	0x04, 0x11
        /*000e*/ 	.short	(.L_3 - .L_2)
	.align		4
.L_2:
        /*0010*/ 	.word	index@(_Z5do_itPiS_S_S_i)
        /*0014*/ 	.word	0x00000000


	//----- nvinfo : EIATTR_MIN_STACK_SIZE
	.align		4
.L_3:
        /*0018*/ 	.byte	0x04, 0x12
        /*001a*/ 	.short	(.L_5 - .L_4)
	.align		4
.L_4:
        /*001c*/ 	.word	index@(_Z5do_itPiS_S_S_i)
        /*0020*/ 	.word	0x00000000
.L_5:


//--------------------- .nv.compat                --------------------------
	.section	.nv.compat,"",@"SHT_CUDA_COMPAT_INFO"
	.align	4
        /*0000*/ 	.byte	0x02, 0x09, 0x00, 0x00, 0x02, 0x02, 0x01, 0x00, 0x02, 0x05, 0x05, 0x00, 0x03, 0x07, 0x01, 0x01
        /*0010*/ 	.byte	0x02, 0x03, 0x00, 0x00, 0x02, 0x06, 0x01, 0x00, 0x04, 0x0b, 0x08, 0x00, 0x09, 0x00, 0x00, 0x00
        /*0020*/ 	.byte	0x00, 0x00, 0x00, 0x00


//--------------------- .nv.info._Z5do_itPiS_S_S_i --------------------------
	.section	.nv.info._Z5do_itPiS_S_S_i,"",@"SHT_CUDA_INFO"
	.sectionflags	@""
	.align	4


	//----- nvinfo : EIATTR_CUDA_API_VERSION
	.align		4
        /*0000*/ 	.byte	0x04, 0x37
        /*0002*/ 	.short	(.L_7 - .L_6)
.L_6:
        /*0004*/ 	.word	0x00000082


	//----- nvinfo : EIATTR_KPARAM_INFO
	.align		4
.L_7:
        /*0008*/ 	.byte	0x04, 0x17
        /*000a*/ 	.short	(.L_9 - .L_8)
.L_8:
        /*000c*/ 	.word	0x00000000
        /*0010*/ 	.short	0x0004
        /*0012*/ 	.short	0x0020
        /*0014*/ 	.byte	0x00, 0xf0, 0x11, 0x00


	//----- nvinfo : EIATTR_KPARAM_INFO
	.align		4
.L_9:
        /*0018*/ 	.byte	0x04, 0x17
        /*001a*/ 	.short	(.L_11 - .L_10)
.L_10:
        /*001c*/ 	.word	0x00000000
        /*0020*/ 	.short	0x0003
        /*0022*/ 	.short	0x0018
        /*0024*/ 	.byte	0x00, 0xf5, 0x21, 0x00


	//----- nvinfo : EIATTR_KPARAM_INFO
	.align		4
.L_11:
        /*0028*/ 	.byte	0x04, 0x17
        /*002a*/ 	.short	(.L_13 - .L_12)
.L_12:
        /*002c*/ 	.word	0x00000000
        /*0030*/ 	.short	0x0002
        /*0032*/ 	.short	0x0010
        /*0034*/ 	.byte	0x00, 0xf5, 0x21, 0x00


	//----- nvinfo : EIATTR_KPARAM_INFO
	.align		4
.L_13:
        /*0038*/ 	.byte	0x04, 0x17
        /*003a*/ 	.short	(.L_15 - .L_14)
.L_14:
        /*003c*/ 	.word	0x00000000
        /*0040*/ 	.short	0x0001
        /*0042*/ 	.short	0x0008
        /*0044*/ 	.byte	0x00, 0xf5, 0x21, 0x00


	//----- nvinfo : EIATTR_KPARAM_INFO
	.align		4
.L_15:
        /*0048*/ 	.byte	0x04, 0x17
        /*004a*/ 	.short	(.L_17 - .L_16)
.L_16:
        /*004c*/ 	.word	0x00000000
        /*0050*/ 	.short	0x0000
        /*0052*/ 	.short	0x0000
        /*0054*/ 	.byte	0x00, 0xf5, 0x21, 0x00


	//----- nvinfo : EIATTR_SPARSE_MMA_MASK
	.align		4
.L_17:
        /*0058*/ 	.byte	0x03, 0x50
        /*005a*/ 	.short	0x0000


	//----- nvinfo : EIATTR_MAXREG_COUNT
	.align		4
        /*005c*/ 	.byte	0x03, 0x1b
        /*005e*/ 	.short	0x00ff


	//----- nvinfo : EIATTR_MERCURY_ISA_VERSION
	.align		4
        /*0060*/ 	.byte	0x03, 0x5f
        /*0062*/ 	.short	0x0101


	//----- nvinfo : EIATTR_VRC_CTA_INIT_COUNT
	.align		4
        /*0064*/ 	.byte	0x02, 0x4a
	.zero		1
	.zero		1


	//----- nvinfo : EIATTR_EXIT_INSTR_OFFSETS
	.align		4
        /*0068*/ 	.byte	0x04, 0x1c
        /*006a*/ 	.short	(.L_19 - .L_18)


	//   ....[0]....
.L_18:
        /*006c*/ 	.word	0x00000070


	//   ....[1]....
        /*0070*/ 	.word	0x00000160


	//----- nvinfo : EIATTR_CBANK_PARAM_SIZE
	.align		4
.L_19:
        /*0074*/ 	.byte	0x03, 0x19
        /*0076*/ 	.short	0x0024


	//----- nvinfo : EIATTR_PARAM_CBANK
	.align		4
        /*0078*/ 	.byte	0x04, 0x0a
        /*007a*/ 	.short	(.L_21 - .L_20)
	.align		4
.L_20:
        /*007c*/ 	.word	index@(.nv.constant0._Z5do_itPiS_S_S_i)
        /*0080*/ 	.short	0x0380
        /*0082*/ 	.short	0x0024


	//----- nvinfo : EIATTR_SW_WAR
	.align		4
.L_21:
        /*0084*/ 	.byte	0x04, 0x36
        /*0086*/ 	.short	(.L_23 - .L_22)
.L_22:
        /*0088*/ 	.word	0x00000008
.L_23:


//--------------------- .nv.callgraph             --------------------------
	.section	.nv.callgraph,"",@"SHT_CUDA_CALLGRAPH"
	.align	4
	.sectionentsize	8
	.align		4
        /*0000*/ 	.word	0x00000000
	.align		4
        /*0004*/ 	.word	0xffffffff
	.align		4
        /*0008*/ 	.word	0x00000000
	.align		4
        /*000c*/ 	.word	0xfffffffe
	.align		4
        /*0010*/ 	.word	0x00000000
	.align		4
        /*0014*/ 	.word	0xfffffffd
	.align		4
        /*0018*/ 	.word	0x00000000
	.align		4
        /*001c*/ 	.word	0xfffffffc


//--------------------- .text._Z5do_itPiS_S_S_i   --------------------------
	.section	.text._Z5do_itPiS_S_S_i,"ax",@progbits
	.align	128
        .global         _Z5do_itPiS_S_S_i
        .type           _Z5do_itPiS_S_S_i,@function
        .size           _Z5do_itPiS_S_S_i,(.L_x_1 - _Z5do_itPiS_S_S_i)
        .other          _Z5do_itPiS_S_S_i,@"STO_CUDA_ENTRY STV_DEFAULT"
_Z5do_itPiS_S_S_i:
.text._Z5do_itPiS_S_S_i:
[----:B------:R-:W-:Y:S01]  /*0000*/  LDC R1, c[0x0][0x37c] ;  /* 0x0000df00ff017b82 */ /* 0x000fe20000000800 */
[----:B------:R-:W0:Y:S07]  /*0010*/  S2R R0, SR_TID.X ;  /* 0x0000000000007919 */ /* 0x000e2e0000002100 */
[----:B------:R-:W0:Y:S01]  /*0020*/  S2UR UR4, SR_CTAID.X ;  /* 0x00000000000479c3 */ /* 0x000e220000002500 */
[----:B------:R-:W1:Y:S07]  /*0030*/  LDCU UR5, c[0x0][0x3a0] ;  /* 0x00007400ff0577ac */ /* 0x000e6e0008000800 */
[----:B------:R-:W0:Y:S02]  /*0040*/  LDC R11, c[0x0][0x360] ;  /* 0x0000d800ff0b7b82 */ /* 0x000e240000000800 */
[----:B0-----:R-:W-:-:S05]  /*0050*/  IMAD R11, R11, UR4, R0 ;  /* 0x000000040b0b7c24 */ /* 0x001fca000f8e0200 */
[----:B-1----:R-:W-:-:S13]  /*0060*/  ISETP.GE.AND P0, PT, R11, UR5, PT ;  /* 0x000000050b007c0c */ /* 0x002fda000bf06270 */
[----:B------:R-:W-:Y:S05]  /*0070*/  @P0 EXIT ;  /* 0x000000000000094d */ /* 0x000fea0003800000 */
[----:B------:R-:W0:Y:S01]  /*0080*/  LDC.64 R2, c[0x0][0x398] ;  /* 0x0000e600ff027b82 */ /* 0x000e220000000a00 */
[----:B------:R-:W1:Y:S07]  /*0090*/  LDCU.64 UR4, c[0x0][0x358] ;  /* 0x00006b00ff0477ac */ /* 0x000e6e0008000a00 */
[----:B------:R-:W2:Y:S08]  /*00a0*/  LDC.64 R4, c[0x0][0x380] ;  /* 0x0000e000ff047b82 */ /* 0x000eb00000000a00 */
[----:B------:R-:W3:Y:S01]  /*00b0*/  LDC.64 R6, c[0x0][0x388] ;  /* 0x0000e200ff067b82 */ /* 0x000ee20000000a00 */
[----:B0-----:R-:W-:-:S07]  /*00c0*/  IMAD.WIDE R2, R11, 0x4, R2 ;  /* 0x000000040b027825 */ /* 0x001fce00078e0202 */
[----:B------:R-:W0:Y:S01]  /*00d0*/  LDC.64 R8, c[0x0][0x390] ;  /* 0x0000e400ff087b82 */ /* 0x000e220000000a00 */
[----:B-1----:R-:W2:Y:S02]  /*00e0*/  LDG.E R3, desc[UR4][R2.64] ;  /* 0x0000000402037981 */ /* 0x002ea4000c1e1900 */
[----:B--2---:R-:W-:-:S04]  /*00f0*/  IMAD.WIDE R4, R3, 0x4, R4 ;  /* 0x0000000403047825 */ /* 0x004fc800078e0204 */
[----:B---3--:R-:W-:Y:S02]  /*0100*/  IMAD.WIDE R6, R3, 0x4, R6 ;  /* 0x0000000403067825 */ /* 0x008fe400078e0206 */
[----:B------:R-:W2:Y:S04]  /*0110*/  LDG.E R4, desc[UR4][R4.64] ;  /* 0x0000000404047981 */ /* 0x000ea8000c1e1900 */
[----:B------:R-:W2:Y:S01]  /*0120*/  LDG.E R7, desc[UR4][R6.64] ;  /* 0x0000000406077981 */ /* 0x000ea2000c1e1900 */
[----:B0-----:R-:W-:Y:S01]  /*0130*/  IMAD.WIDE R8, R11, 0x4, R8 ;  /* 0x000000040b087825 */ /* 0x001fe200078e0208 */
[----:B--2---:R-:W-:-:S05]  /*0140*/  IADD3 R11, PT, PT, R4, R7, RZ ;  /* 0x00000007040b7210 */ /* 0x004fca0007ffe0ff */
[----:B------:R-:W-:Y:S01]  /*0150*/  STG.E desc[UR4][R8.64], R11 ;  /* 0x0000000b08007986 */ /* 0x000fe2000c101904 */
[----:B------:R-:W-:Y:S05]  /*0160*/  EXIT ;  /* 0x000000000000794d */ /* 0x000fea0003800000 */
.L_x_0:
[----:B------:R-:W-:-:S00]  /*0170*/  BRA `(.L_x_0) ;  /* 0xfffffffc00fc7947 */ /* 0x000fc0000383ffff */
[----:B------:R-:W-:-:S00]  /*0180*/  NOP ;  /* 0x0000000000007918 */ /* 0x000fc00000000000 */
[----:B------:R-:W-:-:S00]  /*0190*/  NOP ;  /* 0x0000000000007918 */ /* 0x000fc00000000000 */
[----:B------:R-:W-:-:S00]  /*01a0*/  NOP ;  /* 0x0000000000007918 */ /* 0x000fc00000000000 */
[----:B------:R-:W-:-:S00]  /*01b0*/  NOP ;  /* 0x0000000000007918 */ /* 0x000fc00000000000 */
[----:B------:R-:W-:-:S00]  /*01c0*/  NOP ;  /* 0x0000000000007918 */ /* 0x000fc00000000000 */
[----:B------:R-:W-:-:S00]  /*01d0*/  NOP ;  /* 0x0000000000007918 */ /* 0x000fc00000000000 */
[----:B------:R-:W-:-:S00]  /*01e0*/  NOP ;  /* 0x0000000000007918 */ /* 0x000fc00000000000 */
[----:B------:R-:W-:-:S00]  /*01f0*/  NOP ;  /* 0x0000000000007918 */ /* 0x000fc00000000000 */
.L_x_1:


//--------------------- .nv.shared.reserved.0     --------------------------
	.section	.nv.shared.reserved.0,"aw",@nobits
	.weak		__nv_reservedSMEM_offset_0_alias
	.size		__nv_reservedSMEM_offset_0_alias, 0, 64
	.other		__nv_reservedSMEM_offset_0_alias,@"STO_CUDA_RESERVED_SHARED STV_DEFAULT"
__nv_reservedSMEM_offset_0_alias:
	.zero		0
	.zero		64


//--------------------- .nv.constant0._Z5do_itPiS_S_S_i --------------------------
	.section	.nv.constant0._Z5do_itPiS_S_S_i,"a",@progbits
	.sectionflags	@""
	.align	4
.nv.constant0._Z5do_itPiS_S_S_i:
	.zero		932


//--------------------- SYMBOLS --------------------------

	.type		.nv.reservedSmem.offset0,@object
	.size		.nv.reservedSmem.offset0,0x4
